	.headerflags	@"EF_CUDA_TEXMODE_UNIFIED EF_CUDA_64BIT_ADDRESS EF_CUDA_ACCELERATORS EF_CUDA_SM90 EF_CUDA_VIRTUAL_SM(EF_CUDA_SM90)"
	.elftype	@"ET_EXEC"


//--------------------- .nv.info                  --------------------------
	.section	.nv.info,"",@"SHT_CUDA_INFO"
	.align	4


	//----- nvinfo : EIATTR_REGCOUNT
	.align		4
        /*0000*/ 	.byte	0x04, 0x2f
        /*0002*/ 	.short	(.L_1 - .L_0)
	.align		4
.L_0:
        /*0004*/ 	.word	index@(triton_poi_fused_repeat_12)
        /*0008*/ 	.word	0x0000000c


	//----- nvinfo : EIATTR_MIN_STACK_SIZE
	.align		4
.L_1:
        /*000c*/ 	.byte	0x04, 0x12
        /*000e*/ 	.short	(.L_3 - .L_2)
	.align		4
.L_2:
        /*0010*/ 	.word	index@(triton_poi_fused_repeat_12)
        /*0014*/ 	.word	0x00000000


	//----- nvinfo : EIATTR_FRAME_SIZE
	.align		4
.L_3:
        /*0018*/ 	.byte	0x04, 0x11
        /*001a*/ 	.short	(.L_5 - .L_4)
	.align		4
.L_4:
        /*001c*/ 	.word	index@(triton_poi_fused_repeat_12)
        /*0020*/ 	.word	0x00000000


	//----- nvinfo : EIATTR_MIN_STACK_SIZE
	.align		4
.L_5:
        /*0024*/ 	.byte	0x04, 0x12
        /*0026*/ 	.short	(.L_7 - .L_6)
	.align		4
.L_6:
        /*0028*/ 	.word	index@(triton_poi_fused_repeat_12)
        /*002c*/ 	.word	0x00000000
.L_7:


//--------------------- .nv.info.triton_poi_fused_repeat_12 --------------------------
	.section	.nv.info.triton_poi_fused_repeat_12,"",@"SHT_CUDA_INFO"
	.sectionflags	@""
	.align	4


	//----- nvinfo : EIATTR_CUDA_API_VERSION
	.align		4
        /*0000*/ 	.byte	0x04, 0x37
        /*0002*/ 	.short	(.L_9 - .L_8)
.L_8:
        /*0004*/ 	.word	0x0000007c


	//----- nvinfo : EIATTR_KPARAM_INFO
	.align		4
.L_9:
        /*0008*/ 	.byte	0x04, 0x17
        /*000a*/ 	.short	(.L_11 - .L_10)
.L_10:
        /*000c*/ 	.word	0x00000000
        /*0010*/ 	.short	0x0002
        /*0012*/ 	.short	0x0010
        /*0014*/ 	.byte	0x00, 0xf0, 0x11, 0x00


	//----- nvinfo : EIATTR_KPARAM_INFO
	.align		4
.L_11:
        /*0018*/ 	.byte	0x04, 0x17
        /*001a*/ 	.short	(.L_13 - .L_12)
.L_12:
        /*001c*/ 	.word	0x00000000
        /*0020*/ 	.short	0x0001
        /*0022*/ 	.short	0x0008
        /*0024*/ 	.byte	0x00, 0xf4, 0x21, 0x00


	//----- nvinfo : EIATTR_KPARAM_INFO
	.align		4
.L_13:
        /*0028*/ 	.byte	0x04, 0x17
        /*002a*/ 	.short	(.L_15 - .L_14)
.L_14:
        /*002c*/ 	.word	0x00000000
        /*0030*/ 	.short	0x0000
        /*0032*/ 	.short	0x0000
        /*0034*/ 	.byte	0x00, 0xf4, 0x21, 0x00


	//----- nvinfo : EIATTR_SPARSE_MMA_MASK
	.align		4
.L_15:
        /*0038*/ 	.byte	0x03, 0x50
        /*003a*/ 	.short	0x0000


	//----- nvinfo : EIATTR_MAXREG_COUNT
	.align		4
        /*003c*/ 	.byte	0x03, 0x1b
        /*003e*/ 	.short	0x00ff


	//----- nvinfo : EIATTR_EXIT_INSTR_OFFSETS
	.align		4
        /*0040*/ 	.byte	0x04, 0x1c
        /*0042*/ 	.short	(.L_17 - .L_16)


	//   ....[0]....
.L_16:
        /*0044*/ 	.word	0x00000210


	//   ....[1]....
        /*0048*/ 	.word	0x00000230


	//----- nvinfo : EIATTR_REQNTID
	.align		4
.L_17:
        /*004c*/ 	.byte	0x04, 0x10
        /*004e*/ 	.short	(.L_19 - .L_18)
.L_18:
        /*0050*/ 	.word	0x00000080
        /*0054*/ 	.word	0x00000001
        /*0058*/ 	.word	0x00000001


	//----- nvinfo : EIATTR_CRS_STACK_SIZE
	.align		4
.L_19:
        /*005c*/ 	.byte	0x04, 0x1e
        /*005e*/ 	.short	(.L_21 - .L_20)
.L_20:
        /*0060*/ 	.word	0x00000000


	//----- nvinfo : EIATTR_CBANK_PARAM_SIZE
	.align		4
.L_21:
        /*0064*/ 	.byte	0x03, 0x19
        /*0066*/ 	.short	0x0014


	//----- nvinfo : EIATTR_PARAM_CBANK
	.align		4
        /*0068*/ 	.byte	0x04, 0x0a
        /*006a*/ 	.short	(.L_23 - .L_22)
	.align		4
.L_22:
        /*006c*/ 	.word	index@(.nv.constant0.triton_poi_fused_repeat_12)
        /*0070*/ 	.short	0x0210
        /*0072*/ 	.short	0x0014


	//----- nvinfo : EIATTR_SW_WAR
	.align		4
.L_23:
        /*0074*/ 	.byte	0x04, 0x36
        /*0076*/ 	.short	(.L_25 - .L_24)
.L_24:
        /*0078*/ 	.word	0x00000008
.L_25:


//--------------------- .nv.callgraph             --------------------------
	.section	.nv.callgraph,"",@"SHT_CUDA_CALLGRAPH"
	.align	4
	.sectionentsize	8
	.align		4
        /*0000*/ 	.word	0x00000000
	.align		4
        /*0004*/ 	.word	0xffffffff
	.align		4
        /*0008*/ 	.word	0x00000000
	.align		4
        /*000c*/ 	.word	0xfffffffe
	.align		4
        /*0010*/ 	.word	0x00000000
	.align		4
        /*0014*/ 	.word	0xfffffffd
	.align		4
        /*0018*/ 	.word	0x00000000
	.align		4
        /*001c*/ 	.word	0xfffffffc


//--------------------- .text.triton_poi_fused_repeat_12 --------------------------
	.section	.text.triton_poi_fused_repeat_12,"ax",@progbits
	.align	128
        .global         triton_poi_fused_repeat_12
        .type           triton_poi_fused_repeat_12,@function
        .size           triton_poi_fused_repeat_12,(.L_x_3 - triton_poi_fused_repeat_12)
        .other          triton_poi_fused_repeat_12,@"STO_CUDA_ENTRY STV_DEFAULT"
triton_poi_fused_repeat_12:
.text.triton_poi_fused_repeat_12:
[----:B------:R-:W0:Y:S02]  /*0000*/  LDC R1, c[0x0][0x28] ;  /* 0x00000a00ff017b82 */ /* 0x000e240000000800 */
[----:B------:R-:W1:Y:S01]  /*0010*/  S2R R0, SR_TID.X ;  /* 0x0000000000007919 */ /* 0x000e620000002100 */
[----:B------:R-:W2:Y:S01]  /*0020*/  LDC.64 R4, c[0x0][0x218] ;  /* 0x00008600ff047b82 */ /* 0x000ea20000000a00 */
[----:B------:R-:W-:Y:S01]  /*0030*/  ULDC.64 UR4, c[0x0][0x208] ;  /* 0x0000820000047ab9 */ /* 0x000fe20000000a00 */
[----:B------:R-:W-:Y:S01]  /*0040*/  BSSY B0, `(.L_x_0) ;  /* 0x000001c000007945 */ /* 0x000fe20003800000 */
[----:B------:R-:W3:Y:S01]  /*0050*/  S2R R7, SR_CTAID.X ;  /* 0x0000000000077919 */ /* 0x000ee20000002500 */
[----:B-1----:R-:W-:-:S05]  /*0060*/  IMAD.SHL.U32 R0, R0, 0x2, RZ ;  /* 0x0000000200007824 */ /* 0x002fca00078e00ff */
[----:B------:R-:W-:-:S05]  /*0070*/  LOP3.LUT R0, R0, 0xfe, RZ, 0xc0, !PT ;  /* 0x000000fe00007812 */ /* 0x000fca00078ec0ff */
[----:B---3--:R-:W-:-:S04]  /*0080*/  IMAD R7, R7, 0x100, R0 ;  /* 0x0000010007077824 */ /* 0x008fc800078e0200 */
[C---:B--2---:R-:W-:Y:S01]  /*0090*/  IMAD.WIDE R4, R7.reuse, 0x4, R4 ;  /* 0x0000000407047825 */ /* 0x044fe200078e0204 */
[----:B------:R-:W-:Y:S02]  /*00a0*/  SHF.R.S32.HI R0, RZ, 0x1f, R7 ;  /* 0x0000001fff007819 */ /* 0x000fe40000011407 */
[----:B------:R-:W-:Y:S02]  /*00b0*/  ISETP.GE.AND P0, PT, R7, 0x400, PT ;  /* 0x000004000700780c */ /* 0x000fe40003f06270 */
[----:B------:R-:W-:-:S04]  /*00c0*/  LEA.HI R0, R0, R7, RZ, 0x8 ;  /* 0x0000000700007211 */ /* 0x000fc800078f40ff */
[C---:B------:R-:W-:Y:S01]  /*00d0*/  LOP3.LUT R2, R0.reuse, 0xff00, RZ, 0xc0, !PT ;  /* 0x0000ff0000027812 */ /* 0x040fe200078ec0ff */
[----:B------:R-:W-:-:S04]  /*00e0*/  IMAD.SHL.U32 R0, R0, 0x2, RZ ;  /* 0x0000000200007824 */ /* 0x000fc800078e00ff */
[----:B------:R-:W-:Y:S01]  /*00f0*/  IMAD.IADD R6, R7, 0x1, -R2 ;  /* 0x0000000107067824 */ /* 0x000fe200078e0a02 */
[----:B------:R-:W-:-:S04]  /*0100*/  LOP3.LUT R0, R0, 0xfffffe00, RZ, 0xc0, !PT ;  /* 0xfffffe0000007812 */ /* 0x000fc800078ec0ff */
[----:B------:R-:W-:-:S04]  /*0110*/  PRMT R2, R6, 0x9910, RZ ;  /* 0x0000991006027816 */ /* 0x000fc800000000ff */
[----:B------:R-:W-:-:S04]  /*0120*/  SHF.R.S32.HI R2, RZ, 0xf, R2 ;  /* 0x0000000fff027819 */ /* 0x000fc80000011402 */
[----:B------:R-:W-:-:S04]  /*0130*/  LOP3.LUT R3, R2, 0xffff, RZ, 0xc0, !PT ;  /* 0x0000ffff02037812 */ /* 0x000fc800078ec0ff */
[----:B------:R-:W-:-:S04]  /*0140*/  LEA.HI R2, R3, R6, RZ, 0x15 ;  /* 0x0000000603027211 */ /* 0x000fc800078fa8ff */
[----:B------:R-:W-:-:S05]  /*0150*/  LOP3.LUT R2, R2, 0xffe0, RZ, 0xc0, !PT ;  /* 0x0000ffe002027812 */ /* 0x000fca00078ec0ff */
[----:B------:R-:W-:Y:S02]  /*0160*/  IMAD.MOV R9, RZ, RZ, -R2 ;  /* 0x000000ffff097224 */ /* 0x000fe400078e0a02 */
[----:B------:R-:W1:Y:S03]  /*0170*/  LDC.64 R2, c[0x0][0x210] ;  /* 0x00008400ff027b82 */ /* 0x000e660000000a00 */
[----:B------:R-:W-:-:S05]  /*0180*/  PRMT R9, R9, 0x7710, RZ ;  /* 0x0000771009097816 */ /* 0x000fca00000000ff */
[----:B------:R-:W-:-:S05]  /*0190*/  IMAD.IADD R6, R6, 0x1, R9 ;  /* 0x0000000106067824 */ /* 0x000fca00078e0209 */
[----:B------:R-:W-:Y:S02]  /*01a0*/  PRMT R9, R6, 0x9910, RZ ;  /* 0x0000991006097816 */ /* 0x000fe400000000ff */
[----:B------:R-:W-:-:S03]  /*01b0*/  CS2R R6, SRZ ;  /* 0x0000000000067805 */ /* 0x000fc6000001ff00 */
[----:B------:R-:W-:-:S04]  /*01c0*/  IMAD.IADD R9, R0, 0x1, R9 ;  /* 0x0000000100097824 */ /* 0x000fc800078e0209 */
[----:B-1----:R-:W-:Y:S01]  /*01d0*/  IMAD.WIDE R2, R9, 0x4, R2 ;  /* 0x0000000409027825 */ /* 0x002fe200078e0202 */
[----:B------:R-:W-:Y:S06]  /*01e0*/  @P0 BRA `(.L_x_1) ;  /* 0x0000000000040947 */ /* 0x000fec0003800000 */
[----:B------:R1:W5:Y:S02]  /*01f0*/  LDG.E.64 R6, desc[UR4][R2.64] ;  /* 0x0000000402067981 */ /* 0x000364000c1e1b00 */
.L_x_1:
[----:B------:R-:W-:Y:S05]  /*0200*/  BSYNC B0 ;  /* 0x0000000000007941 */ /* 0x000fea0003800000 */
.L_x_0:
[----:B------:R-:W-:Y:S05]  /*0210*/  @P0 EXIT ;  /* 0x000000000000094d */ /* 0x000fea0003800000 */
[----:B-----5:R-:W-:Y:S01]  /*0220*/  STG.E.64 desc[UR4][R4.64], R6 ;  /* 0x0000000604007986 */ /* 0x020fe2000c101b04 */
[----:B------:R-:W-:Y:S05]  /*0230*/  EXIT ;  /* 0x000000000000794d */ /* 0x000fea0003800000 */
.L_x_2:
[----:B------:R-:W-:-:S00]  /*0240*/  BRA `(.L_x_2) ;  /* 0xfffffffc00fc7947 */ /* 0x000fc0000383ffff */
[----:B------:R-:W-:-:S00]  /*0250*/  NOP ;  /* 0x0000000000007918 */ /* 0x000fc00000000000 */
        /* <DEDUP_REMOVED lines=10> */
.L_x_3:


//--------------------- .nv.constant0.triton_poi_fused_repeat_12 --------------------------
	.section	.nv.constant0.triton_poi_fused_repeat_12,"a",@progbits
	.sectionflags	@""
	.align	4
.nv.constant0.triton_poi_fused_repeat_12:
	.zero		548
